//
// Generated by NVIDIA NVVM Compiler
//
// Compiler Build ID: CL-36424714
// Cuda compilation tools, release 13.0, V13.0.88
// Based on NVVM 20.0.0
//

.version 9.0
.target sm_100
.address_size 64

	// .globl	_Z13horner_kernelPK12Dummy_ScalarILj32843EES2_iiiPS0_

.visible .entry _Z13horner_kernelPK12Dummy_ScalarILj32843EES2_iiiPS0_(
	.param .u64 .ptr .align 1 _Z13horner_kernelPK12Dummy_ScalarILj32843EES2_iiiPS0__param_0,
	.param .u64 .ptr .align 1 _Z13horner_kernelPK12Dummy_ScalarILj32843EES2_iiiPS0__param_1,
	.param .u32 _Z13horner_kernelPK12Dummy_ScalarILj32843EES2_iiiPS0__param_2,
	.param .u32 _Z13horner_kernelPK12Dummy_ScalarILj32843EES2_iiiPS0__param_3,
	.param .u32 _Z13horner_kernelPK12Dummy_ScalarILj32843EES2_iiiPS0__param_4,
	.param .u64 .ptr .align 1 _Z13horner_kernelPK12Dummy_ScalarILj32843EES2_iiiPS0__param_5
)
{
	.reg .pred 	%p<20>;
	.reg .b32 	%r<284>;
	.reg .b64 	%rd<64>;

	ld.param.u64 	%rd8, [_Z13horner_kernelPK12Dummy_ScalarILj32843EES2_iiiPS0__param_0];
	ld.param.u64 	%rd9, [_Z13horner_kernelPK12Dummy_ScalarILj32843EES2_iiiPS0__param_1];
	ld.param.u32 	%r49, [_Z13horner_kernelPK12Dummy_ScalarILj32843EES2_iiiPS0__param_2];
	ld.param.u32 	%r50, [_Z13horner_kernelPK12Dummy_ScalarILj32843EES2_iiiPS0__param_3];
	ld.param.u32 	%r51, [_Z13horner_kernelPK12Dummy_ScalarILj32843EES2_iiiPS0__param_4];
	ld.param.u64 	%rd10, [_Z13horner_kernelPK12Dummy_ScalarILj32843EES2_iiiPS0__param_5];
	mov.u32 	%r52, %ctaid.x;
	mov.u32 	%r53, %ntid.x;
	mov.u32 	%r54, %tid.x;
	mad.lo.s32 	%r1, %r52, %r53, %r54;
	setp.ge.s32 	%p1, %r1, %r51;
	@%p1 bra 	$L__BB0_29;
	cvta.to.global.u64 	%rd11, %rd8;
	cvta.to.global.u64 	%rd1, %rd10;
	mul.lo.s32 	%r55, %r49, %r1;
	mul.wide.s32 	%rd12, %r55, 4;
	add.s64 	%rd2, %rd11, %rd12;
	mul.lo.s32 	%r56, %r50, %r1;
	cvt.s64.s32 	%rd3, %r56;
	setp.lt.s32 	%p2, %r50, 1;
	@%p2 bra 	$L__BB0_29;
	mul.wide.s32 	%rd13, %r49, 4;
	add.s64 	%rd4, %rd2, %rd13;
	setp.lt.s32 	%p3, %r49, 2;
	add.s32 	%r2, %r49, -2;
	@%p3 bra 	$L__BB0_17;
	add.s32 	%r74, %r49, -1;
	add.s32 	%r75, %r49, 7;
	and.b32  	%r76, %r75, 7;
	add.s32 	%r3, %r76, -1;
	add.s32 	%r77, %r49, 3;
	and.b32  	%r4, %r77, 3;
	and.b32  	%r5, %r74, 7;
	and.b32  	%r6, %r75, 3;
	and.b32  	%r7, %r77, 1;
	add.s32 	%r8, %r49, -4;
	and.b32  	%r78, %r74, -8;
	neg.s32 	%r9, %r78;
	cvta.to.global.u64 	%rd5, %rd9;
	mov.b32 	%r267, 0;
$L__BB0_4:
	setp.lt.u32 	%p12, %r2, 7;
	cvt.u64.u32 	%rd30, %r267;
	add.s64 	%rd31, %rd30, %rd3;
	shl.b64 	%rd32, %rd31, 2;
	add.s64 	%rd6, %rd1, %rd32;
	ld.global.u32 	%r273, [%rd4+-4];
	st.global.u32 	[%rd6], %r273;
	mul.wide.u32 	%rd33, %r267, 4;
	add.s64 	%rd7, %rd5, %rd33;
	mov.u32 	%r274, %r2;
	@%p12 bra 	$L__BB0_8;
	mov.u32 	%r268, %r9;
	mov.u32 	%r269, %r8;
$L__BB0_6:
	.pragma "nounroll";
	add.s32 	%r79, %r269, 2;
	ld.global.u32 	%r80, [%rd7];
	mul.lo.s32 	%r81, %r80, %r273;
	mul.hi.u32 	%r82, %r81, -9807951;
	shr.u32 	%r83, %r82, 15;
	mul.lo.s32 	%r84, %r83, 32843;
	sub.s32 	%r85, %r81, %r84;
	mul.wide.u32 	%rd34, %r79, 4;
	add.s64 	%rd35, %rd2, %rd34;
	ld.global.u32 	%r86, [%rd35];
	add.s32 	%r87, %r85, %r86;
	mul.hi.u32 	%r88, %r87, -9807951;
	shr.u32 	%r89, %r88, 15;
	mul.lo.s32 	%r90, %r89, 32843;
	sub.s32 	%r91, %r87, %r90;
	st.global.u32 	[%rd6], %r91;
	add.s32 	%r92, %r269, 1;
	ld.global.u32 	%r93, [%rd7];
	mul.lo.s32 	%r94, %r93, %r91;
	mul.hi.u32 	%r95, %r94, -9807951;
	shr.u32 	%r96, %r95, 15;
	mul.lo.s32 	%r97, %r96, 32843;
	sub.s32 	%r98, %r94, %r97;
	mul.wide.u32 	%rd36, %r92, 4;
	add.s64 	%rd37, %rd2, %rd36;
	ld.global.u32 	%r99, [%rd37];
	add.s32 	%r100, %r98, %r99;
	mul.hi.u32 	%r101, %r100, -9807951;
	shr.u32 	%r102, %r101, 15;
	mul.lo.s32 	%r103, %r102, 32843;
	sub.s32 	%r104, %r100, %r103;
	st.global.u32 	[%rd6], %r104;
	add.s32 	%r105, %r269, -5;
	ld.global.u32 	%r106, [%rd7];
	mul.lo.s32 	%r107, %r106, %r104;
	mul.hi.u32 	%r108, %r107, -9807951;
	shr.u32 	%r109, %r108, 15;
	mul.lo.s32 	%r110, %r109, 32843;
	sub.s32 	%r111, %r107, %r110;
	mul.wide.u32 	%rd38, %r269, 4;
	add.s64 	%rd39, %rd2, %rd38;
	ld.global.u32 	%r112, [%rd39];
	add.s32 	%r113, %r111, %r112;
	mul.hi.u32 	%r114, %r113, -9807951;
	shr.u32 	%r115, %r114, 15;
	mul.lo.s32 	%r116, %r115, 32843;
	sub.s32 	%r117, %r113, %r116;
	st.global.u32 	[%rd6], %r117;
	add.s32 	%r118, %r269, -1;
	ld.global.u32 	%r119, [%rd7];
	mul.lo.s32 	%r120, %r119, %r117;
	mul.hi.u32 	%r121, %r120, -9807951;
	shr.u32 	%r122, %r121, 15;
	mul.lo.s32 	%r123, %r122, 32843;
	sub.s32 	%r124, %r120, %r123;
	mul.wide.u32 	%rd40, %r118, 4;
	add.s64 	%rd41, %rd2, %rd40;
	ld.global.u32 	%r125, [%rd41];
	add.s32 	%r126, %r124, %r125;
	mul.hi.u32 	%r127, %r126, -9807951;
	shr.u32 	%r128, %r127, 15;
	mul.lo.s32 	%r129, %r128, 32843;
	sub.s32 	%r130, %r126, %r129;
	st.global.u32 	[%rd6], %r130;
	add.s32 	%r131, %r269, -2;
	ld.global.u32 	%r132, [%rd7];
	mul.lo.s32 	%r133, %r132, %r130;
	mul.hi.u32 	%r134, %r133, -9807951;
	shr.u32 	%r135, %r134, 15;
	mul.lo.s32 	%r136, %r135, 32843;
	sub.s32 	%r137, %r133, %r136;
	mul.wide.u32 	%rd42, %r131, 4;
	add.s64 	%rd43, %rd2, %rd42;
	ld.global.u32 	%r138, [%rd43];
	add.s32 	%r139, %r137, %r138;
	mul.hi.u32 	%r140, %r139, -9807951;
	shr.u32 	%r141, %r140, 15;
	mul.lo.s32 	%r142, %r141, 32843;
	sub.s32 	%r143, %r139, %r142;
	st.global.u32 	[%rd6], %r143;
	add.s32 	%r144, %r269, -3;
	ld.global.u32 	%r145, [%rd7];
	mul.lo.s32 	%r146, %r145, %r143;
	mul.hi.u32 	%r147, %r146, -9807951;
	shr.u32 	%r148, %r147, 15;
	mul.lo.s32 	%r149, %r148, 32843;
	sub.s32 	%r150, %r146, %r149;
	mul.wide.u32 	%rd44, %r144, 4;
	add.s64 	%rd45, %rd2, %rd44;
	ld.global.u32 	%r151, [%rd45];
	add.s32 	%r152, %r150, %r151;
	mul.hi.u32 	%r153, %r152, -9807951;
	shr.u32 	%r154, %r153, 15;
	mul.lo.s32 	%r155, %r154, 32843;
	sub.s32 	%r156, %r152, %r155;
	st.global.u32 	[%rd6], %r156;
	add.s32 	%r157, %r269, -4;
	ld.global.u32 	%r158, [%rd7];
	mul.lo.s32 	%r159, %r158, %r156;
	mul.hi.u32 	%r160, %r159, -9807951;
	shr.u32 	%r161, %r160, 15;
	mul.lo.s32 	%r162, %r161, 32843;
	sub.s32 	%r163, %r159, %r162;
	mul.wide.u32 	%rd46, %r157, 4;
	add.s64 	%rd47, %rd2, %rd46;
	ld.global.u32 	%r164, [%rd47];
	add.s32 	%r165, %r163, %r164;
	mul.hi.u32 	%r166, %r165, -9807951;
	shr.u32 	%r167, %r166, 15;
	mul.lo.s32 	%r168, %r167, 32843;
	sub.s32 	%r169, %r165, %r168;
	st.global.u32 	[%rd6], %r169;
	ld.global.u32 	%r170, [%rd7];
	mul.lo.s32 	%r171, %r170, %r169;
	mul.hi.u32 	%r172, %r171, -9807951;
	shr.u32 	%r173, %r172, 15;
	mul.lo.s32 	%r174, %r173, 32843;
	sub.s32 	%r175, %r171, %r174;
	mul.wide.u32 	%rd48, %r105, 4;
	add.s64 	%rd49, %rd2, %rd48;
	ld.global.u32 	%r176, [%rd49];
	add.s32 	%r177, %r175, %r176;
	mul.hi.u32 	%r178, %r177, -9807951;
	shr.u32 	%r179, %r178, 15;
	mul.lo.s32 	%r180, %r179, 32843;
	sub.s32 	%r273, %r177, %r180;
	st.global.u32 	[%rd6], %r273;
	add.s32 	%r269, %r269, -8;
	add.s32 	%r268, %r268, 8;
	setp.ne.s32 	%p13, %r268, 0;
	@%p13 bra 	$L__BB0_6;
	add.s32 	%r274, %r269, 2;
$L__BB0_8:
	setp.eq.s32 	%p14, %r5, 0;
	@%p14 bra 	$L__BB0_16;
	setp.lt.u32 	%p15, %r3, 3;
	@%p15 bra 	$L__BB0_11;
	ld.global.u32 	%r181, [%rd7];
	mul.lo.s32 	%r182, %r181, %r273;
	mul.hi.u32 	%r183, %r182, -9807951;
	shr.u32 	%r184, %r183, 15;
	mul.lo.s32 	%r185, %r184, 32843;
	sub.s32 	%r186, %r182, %r185;
	mul.wide.u32 	%rd50, %r274, 4;
	add.s64 	%rd51, %rd2, %rd50;
	ld.global.u32 	%r187, [%rd51];
	add.s32 	%r188, %r186, %r187;
	mul.hi.u32 	%r189, %r188, -9807951;
	shr.u32 	%r190, %r189, 15;
	mul.lo.s32 	%r191, %r190, 32843;
	sub.s32 	%r192, %r188, %r191;
	st.global.u32 	[%rd6], %r192;
	add.s32 	%r193, %r274, -1;
	ld.global.u32 	%r194, [%rd7];
	mul.lo.s32 	%r195, %r194, %r192;
	mul.hi.u32 	%r196, %r195, -9807951;
	shr.u32 	%r197, %r196, 15;
	mul.lo.s32 	%r198, %r197, 32843;
	sub.s32 	%r199, %r195, %r198;
	mul.wide.u32 	%rd52, %r193, 4;
	add.s64 	%rd53, %rd2, %rd52;
	ld.global.u32 	%r200, [%rd53];
	add.s32 	%r201, %r199, %r200;
	mul.hi.u32 	%r202, %r201, -9807951;
	shr.u32 	%r203, %r202, 15;
	mul.lo.s32 	%r204, %r203, 32843;
	sub.s32 	%r205, %r201, %r204;
	st.global.u32 	[%rd6], %r205;
	add.s32 	%r206, %r274, -2;
	ld.global.u32 	%r207, [%rd7];
	mul.lo.s32 	%r208, %r207, %r205;
	mul.hi.u32 	%r209, %r208, -9807951;
	shr.u32 	%r210, %r209, 15;
	mul.lo.s32 	%r211, %r210, 32843;
	sub.s32 	%r212, %r208, %r211;
	mul.wide.u32 	%rd54, %r206, 4;
	add.s64 	%rd55, %rd2, %rd54;
	ld.global.u32 	%r213, [%rd55];
	add.s32 	%r214, %r212, %r213;
	mul.hi.u32 	%r215, %r214, -9807951;
	shr.u32 	%r216, %r215, 15;
	mul.lo.s32 	%r217, %r216, 32843;
	sub.s32 	%r218, %r214, %r217;
	st.global.u32 	[%rd6], %r218;
	add.s32 	%r219, %r274, -3;
	ld.global.u32 	%r220, [%rd7];
	mul.lo.s32 	%r221, %r220, %r218;
	mul.hi.u32 	%r222, %r221, -9807951;
	shr.u32 	%r223, %r222, 15;
	mul.lo.s32 	%r224, %r223, 32843;
	sub.s32 	%r225, %r221, %r224;
	mul.wide.u32 	%rd56, %r219, 4;
	add.s64 	%rd57, %rd2, %rd56;
	ld.global.u32 	%r226, [%rd57];
	add.s32 	%r227, %r225, %r226;
	mul.hi.u32 	%r228, %r227, -9807951;
	shr.u32 	%r229, %r228, 15;
	mul.lo.s32 	%r230, %r229, 32843;
	sub.s32 	%r273, %r227, %r230;
	st.global.u32 	[%rd6], %r273;
	add.s32 	%r274, %r274, -4;
$L__BB0_11:
	setp.eq.s32 	%p16, %r6, 0;
	@%p16 bra 	$L__BB0_16;
	setp.eq.s32 	%p17, %r4, 1;
	@%p17 bra 	$L__BB0_14;
	ld.global.u32 	%r231, [%rd7];
	mul.lo.s32 	%r232, %r231, %r273;
	mul.hi.u32 	%r233, %r232, -9807951;
	shr.u32 	%r234, %r233, 15;
	mul.lo.s32 	%r235, %r234, 32843;
	sub.s32 	%r236, %r232, %r235;
	mul.wide.u32 	%rd58, %r274, 4;
	add.s64 	%rd59, %rd2, %rd58;
	ld.global.u32 	%r237, [%rd59];
	add.s32 	%r238, %r236, %r237;
	mul.hi.u32 	%r239, %r238, -9807951;
	shr.u32 	%r240, %r239, 15;
	mul.lo.s32 	%r241, %r240, 32843;
	sub.s32 	%r242, %r238, %r241;
	st.global.u32 	[%rd6], %r242;
	add.s32 	%r243, %r274, -1;
	ld.global.u32 	%r244, [%rd7];
	mul.lo.s32 	%r245, %r244, %r242;
	mul.hi.u32 	%r246, %r245, -9807951;
	shr.u32 	%r247, %r246, 15;
	mul.lo.s32 	%r248, %r247, 32843;
	sub.s32 	%r249, %r245, %r248;
	mul.wide.u32 	%rd60, %r243, 4;
	add.s64 	%rd61, %rd2, %rd60;
	ld.global.u32 	%r250, [%rd61];
	add.s32 	%r251, %r249, %r250;
	mul.hi.u32 	%r252, %r251, -9807951;
	shr.u32 	%r253, %r252, 15;
	mul.lo.s32 	%r254, %r253, 32843;
	sub.s32 	%r273, %r251, %r254;
	st.global.u32 	[%rd6], %r273;
	add.s32 	%r274, %r274, -2;
$L__BB0_14:
	setp.eq.s32 	%p18, %r7, 0;
	@%p18 bra 	$L__BB0_16;
	ld.global.u32 	%r255, [%rd7];
	mul.lo.s32 	%r256, %r255, %r273;
	mul.hi.u32 	%r257, %r256, -9807951;
	shr.u32 	%r258, %r257, 15;
	mul.lo.s32 	%r259, %r258, 32843;
	sub.s32 	%r260, %r256, %r259;
	mul.wide.u32 	%rd62, %r274, 4;
	add.s64 	%rd63, %rd2, %rd62;
	ld.global.u32 	%r261, [%rd63];
	add.s32 	%r262, %r260, %r261;
	mul.hi.u32 	%r263, %r262, -9807951;
	shr.u32 	%r264, %r263, 15;
	mul.lo.s32 	%r265, %r264, 32843;
	sub.s32 	%r266, %r262, %r265;
	st.global.u32 	[%rd6], %r266;
$L__BB0_16:
	add.s32 	%r267, %r267, 1;
	setp.eq.s32 	%p19, %r267, %r50;
	@%p19 bra 	$L__BB0_29;
	bra.uni 	$L__BB0_4;
$L__BB0_17:
	and.b32  	%r30, %r50, 15;
	setp.lt.u32 	%p4, %r50, 16;
	mov.b32 	%r280, 0;
	@%p4 bra 	$L__BB0_20;
	and.b32  	%r280, %r50, 2147483632;
	ld.global.u32 	%r277, [%rd4+-4];
	mov.b32 	%r278, 0;
$L__BB0_19:
	.pragma "nounroll";
	cvt.u64.u32 	%rd14, %r278;
	add.s64 	%rd15, %rd14, %rd3;
	shl.b64 	%rd16, %rd15, 2;
	add.s64 	%rd17, %rd1, %rd16;
	st.global.u32 	[%rd17], %r277;
	ld.global.u32 	%r59, [%rd4+-4];
	st.global.u32 	[%rd17+4], %r59;
	st.global.u32 	[%rd17+8], %r59;
	ld.global.u32 	%r60, [%rd4+-4];
	st.global.u32 	[%rd17+12], %r60;
	st.global.u32 	[%rd17+16], %r60;
	ld.global.u32 	%r61, [%rd4+-4];
	st.global.u32 	[%rd17+20], %r61;
	st.global.u32 	[%rd17+24], %r61;
	ld.global.u32 	%r62, [%rd4+-4];
	st.global.u32 	[%rd17+28], %r62;
	st.global.u32 	[%rd17+32], %r62;
	ld.global.u32 	%r63, [%rd4+-4];
	st.global.u32 	[%rd17+36], %r63;
	st.global.u32 	[%rd17+40], %r63;
	ld.global.u32 	%r64, [%rd4+-4];
	st.global.u32 	[%rd17+44], %r64;
	st.global.u32 	[%rd17+48], %r64;
	ld.global.u32 	%r65, [%rd4+-4];
	st.global.u32 	[%rd17+52], %r65;
	st.global.u32 	[%rd17+56], %r65;
	ld.global.u32 	%r277, [%rd4+-4];
	st.global.u32 	[%rd17+60], %r277;
	add.s32 	%r278, %r278, 16;
	setp.ne.s32 	%p5, %r278, %r280;
	@%p5 bra 	$L__BB0_19;
$L__BB0_20:
	setp.eq.s32 	%p6, %r30, 0;
	@%p6 bra 	$L__BB0_29;
	and.b32  	%r38, %r50, 7;
	setp.lt.u32 	%p7, %r30, 8;
	@%p7 bra 	$L__BB0_23;
	cvt.u64.u32 	%rd18, %r280;
	add.s64 	%rd19, %rd18, %rd3;
	shl.b64 	%rd20, %rd19, 2;
	add.s64 	%rd21, %rd1, %rd20;
	ld.global.u32 	%r66, [%rd4+-4];
	st.global.u32 	[%rd21], %r66;
	st.global.u32 	[%rd21+4], %r66;
	ld.global.u32 	%r67, [%rd4+-4];
	st.global.u32 	[%rd21+8], %r67;
	st.global.u32 	[%rd21+12], %r67;
	ld.global.u32 	%r68, [%rd4+-4];
	st.global.u32 	[%rd21+16], %r68;
	st.global.u32 	[%rd21+20], %r68;
	ld.global.u32 	%r69, [%rd4+-4];
	st.global.u32 	[%rd21+24], %r69;
	st.global.u32 	[%rd21+28], %r69;
	add.s32 	%r280, %r280, 8;
$L__BB0_23:
	setp.eq.s32 	%p8, %r38, 0;
	@%p8 bra 	$L__BB0_29;
	and.b32  	%r41, %r50, 3;
	setp.lt.u32 	%p9, %r38, 4;
	@%p9 bra 	$L__BB0_26;
	cvt.u64.u32 	%rd22, %r280;
	add.s64 	%rd23, %rd22, %rd3;
	shl.b64 	%rd24, %rd23, 2;
	add.s64 	%rd25, %rd1, %rd24;
	ld.global.u32 	%r70, [%rd4+-4];
	st.global.u32 	[%rd25], %r70;
	st.global.u32 	[%rd25+4], %r70;
	ld.global.u32 	%r71, [%rd4+-4];
	st.global.u32 	[%rd25+8], %r71;
	st.global.u32 	[%rd25+12], %r71;
	add.s32 	%r280, %r280, 4;
$L__BB0_26:
	setp.eq.s32 	%p10, %r41, 0;
	@%p10 bra 	$L__BB0_29;
	ld.global.u32 	%r44, [%rd4+-4];
	mov.b32 	%r283, 0;
$L__BB0_28:
	.pragma "nounroll";
	cvt.u64.u32 	%rd26, %r280;
	add.s64 	%rd27, %rd26, %rd3;
	shl.b64 	%rd28, %rd27, 2;
	add.s64 	%rd29, %rd1, %rd28;
	st.global.u32 	[%rd29], %r44;
	add.s32 	%r280, %r280, 1;
	add.s32 	%r283, %r283, 1;
	setp.ne.s32 	%p11, %r283, %r41;
	@%p11 bra 	$L__BB0_28;
$L__BB0_29:
	ret;

}
	// .globl	_Z14horner_kernel2v
.visible .entry _Z14horner_kernel2v()
{


	ret;

}


// ===== COMPILED SASS (sm_100) =====

	.target	sm_100

	.elftype	@"ET_EXEC"


//--------------------- .note.nv.tkinfo           --------------------------
	.section	.note.nv.tkinfo,"",@"SHT_NOTE"
	.sectionflags	@"SHF_NOTE_NV_TKINFO"
	.tkinfo
        /*0018*/ 	.word	0x00000002
        /*0030*/ 	.string	""
        /*0030*/ 	.string	"ptxas"
        /*0030*/ 	.string	"Cuda compilation tools, release 13.0, V13.0.88"
        /*0030*/ 	.string	"Build cuda_13.0.r13.0/compiler.36424714_0"
        /*0030*/ 	.string	"-arch sm_100 -m 64 "



//--------------------- .note.nv.cuinfo           --------------------------
	.section	.note.nv.cuinfo,"",@"SHT_NOTE"
	.sectionflags	@"SHF_NOTE_NV_CUINFO"
        /*0018*/ 	.short	0x0002
        /*001a*/ 	.short	0x0064
        /*001c*/ 	.short	0x0082
	.zero		2


//--------------------- .nv.info                  --------------------------
	.section	.nv.info,"",@"SHT_CUDA_INFO"
	.align	4


	//----- nvinfo : EIATTR_REGCOUNT
	.align		4
        /*0000*/ 	.byte	0x04, 0x2f
        /*0002*/ 	.short	(.L_1 - .L_0)
	.align		4
.L_0:
        /*0004*/ 	.word	index@(_Z13horner_kernelPK12Dummy_ScalarILj32843EES2_iiiPS0_)
        /*0008*/ 	.word	0x0000001c


	//----- nvinfo : EIATTR_FRAME_SIZE
	.align		4
.L_1:
        /*000c*/ 	.byte	0x04, 0x11
        /*000e*/ 	.short	(.L_3 - .L_2)
	.align		4
.L_2:
        /*0010*/ 	.word	index@(_Z13horner_kernelPK12Dummy_ScalarILj32843EES2_iiiPS0_)
        /*0014*/ 	.word	0x00000000


	//----- nvinfo : EIATTR_REGCOUNT
	.align		4
.L_3:
        /*0018*/ 	.byte	0x04, 0x2f
        /*001a*/ 	.short	(.L_5 - .L_4)
	.align		4
.L_4:
        /*001c*/ 	.word	index@(_Z14horner_kernel2v)
        /*0020*/ 	.word	0x00000004


	//----- nvinfo : EIATTR_FRAME_SIZE
	.align		4
.L_5:
        /*0024*/ 	.byte	0x04, 0x11
        /*0026*/ 	.short	(.L_7 - .L_6)
	.align		4
.L_6:
        /*0028*/ 	.word	index@(_Z14horner_kernel2v)
        /*002c*/ 	.word	0x00000000


	//----- nvinfo : EIATTR_MIN_STACK_SIZE
	.align		4
.L_7:
        /*0030*/ 	.byte	0x04, 0x12
        /*0032*/ 	.short	(.L_9 - .L_8)
	.align		4
.L_8:
        /*0034*/ 	.word	index@(_Z14horner_kernel2v)
        /*0038*/ 	.word	0x00000000


	//----- nvinfo : EIATTR_MIN_STACK_SIZE
	.align		4
.L_9:
        /*003c*/ 	.byte	0x04, 0x12
        /*003e*/ 	.short	(.L_11 - .L_10)
	.align		4
.L_10:
        /*0040*/ 	.word	index@(_Z13horner_kernelPK12Dummy_ScalarILj32843EES2_iiiPS0_)
        /*0044*/ 	.word	0x00000000
.L_11:


//--------------------- .nv.compat                --------------------------
	.section	.nv.compat,"",@"SHT_CUDA_COMPAT_INFO"
	.align	4
        /*0000*/ 	.byte	0x02, 0x09, 0x00, 0x00, 0x02, 0x02, 0x01, 0x00, 0x02, 0x05, 0x05, 0x00, 0x03, 0x07, 0x01, 0x01
        /*0010*/ 	.byte	0x02, 0x03, 0x00, 0x00, 0x02, 0x06, 0x01, 0x00, 0x04, 0x0b, 0x08, 0x00, 0x09, 0x00, 0x00, 0x00
        /*0020*/ 	.byte	0x00, 0x00, 0x00, 0x00


//--------------------- .nv.info._Z14horner_kernel2v --------------------------
	.section	.nv.info._Z14horner_kernel2v,"",@"SHT_CUDA_INFO"
	.sectionflags	@""
	.align	4


	//----- nvinfo : EIATTR_CUDA_API_VERSION
	.align		4
        /*0000*/ 	.byte	0x04, 0x37
        /*0002*/ 	.short	(.L_13 - .L_12)
.L_12:
        /*0004*/ 	.word	0x00000082


	//----- nvinfo : EIATTR_SPARSE_MMA_MASK
	.align		4
.L_13:
        /*0008*/ 	.byte	0x03, 0x50
        /*000a*/ 	.short	0x0000


	//----- nvinfo : EIATTR_MAXREG_COUNT
	.align		4
        /*000c*/ 	.byte	0x03, 0x1b
        /*000e*/ 	.short	0x00ff


	//----- nvinfo : EIATTR_MERCURY_ISA_VERSION
	.align		4
        /*0010*/ 	.byte	0x03, 0x5f
        /*0012*/ 	.short	0x0101


	//----- nvinfo : EIATTR_VRC_CTA_INIT_COUNT
	.align		4
        /*0014*/ 	.byte	0x02, 0x4a
	.zero		1
	.zero		1


	//----- nvinfo : EIATTR_EXIT_INSTR_OFFSETS
	.align		4
        /*0018*/ 	.byte	0x04, 0x1c
        /*001a*/ 	.short	(.L_15 - .L_14)


	//   ....[0]....
.L_14:
        /*001c*/ 	.word	0x00000010


	//----- nvinfo : EIATTR_SW_WAR
	.align		4
.L_15:
        /*0020*/ 	.byte	0x04, 0x36
        /*0022*/ 	.short	(.L_17 - .L_16)
.L_16:
        /*0024*/ 	.word	0x00000008
.L_17:


//--------------------- .nv.info._Z13horner_kernelPK12Dummy_ScalarILj32843EES2_iiiPS0_ --------------------------
	.section	.nv.info._Z13horner_kernelPK12Dummy_ScalarILj32843EES2_iiiPS0_,"",@"SHT_CUDA_INFO"
	.sectionflags	@""
	.align	4


	//----- nvinfo : EIATTR_CUDA_API_VERSION
	.align		4
        /*0000*/ 	.byte	0x04, 0x37
        /*0002*/ 	.short	(.L_19 - .L_18)
.L_18:
        /*0004*/ 	.word	0x00000082


	//----- nvinfo : EIATTR_KPARAM_INFO
	.align		4
.L_19:
        /*0008*/ 	.byte	0x04, 0x17
        /*000a*/ 	.short	(.L_21 - .L_20)
.L_20:
        /*000c*/ 	.word	0x00000000
        /*0010*/ 	.short	0x0005
        /*0012*/ 	.short	0x0020
        /*0014*/ 	.byte	0x00, 0xf5, 0x21, 0x00


	//----- nvinfo : EIATTR_KPARAM_INFO
	.align		4
.L_21:
        /*0018*/ 	.byte	0x04, 0x17
        /*001a*/ 	.short	(.L_23 - .L_22)
.L_22:
        /*001c*/ 	.word	0x00000000
        /*0020*/ 	.short	0x0004
        /*0022*/ 	.short	0x0018
        /*0024*/ 	.byte	0x00, 0xf0, 0x11, 0x00


	//----- nvinfo : EIATTR_KPARAM_INFO
	.align		4
.L_23:
        /*0028*/ 	.byte	0x04, 0x17
        /*002a*/ 	.short	(.L_25 - .L_24)
.L_24:
        /*002c*/ 	.word	0x00000000
        /*0030*/ 	.short	0x0003
        /*0032*/ 	.short	0x0014
        /*0034*/ 	.byte	0x00, 0xf0, 0x11, 0x00


	//----- nvinfo : EIATTR_KPARAM_INFO
	.align		4
.L_25:
        /*0038*/ 	.byte	0x04, 0x17
        /*003a*/ 	.short	(.L_27 - .L_26)
.L_26:
        /*003c*/ 	.word	0x00000000
        /*0040*/ 	.short	0x0002
        /*0042*/ 	.short	0x0010
        /*0044*/ 	.byte	0x00, 0xf0, 0x11, 0x00


	//----- nvinfo : EIATTR_KPARAM_INFO
	.align		4
.L_27:
        /*0048*/ 	.byte	0x04, 0x17
        /*004a*/ 	.short	(.L_29 - .L_28)
.L_28:
        /*004c*/ 	.word	0x00000000
        /*0050*/ 	.short	0x0001
        /*0052*/ 	.short	0x0008
        /*0054*/ 	.byte	0x00, 0xf5, 0x21, 0x00


	//----- nvinfo : EIATTR_KPARAM_INFO
	.align		4
.L_29:
        /*0058*/ 	.byte	0x04, 0x17
        /*005a*/ 	.short	(.L_31 - .L_30)
.L_30:
        /*005c*/ 	.word	0x00000000
        /*0060*/ 	.short	0x0000
        /*0062*/ 	.short	0x0000
        /*0064*/ 	.byte	0x00, 0xf5, 0x21, 0x00


	//----- nvinfo : EIATTR_SPARSE_MMA_MASK
	.align		4
.L_31:
        /*0068*/ 	.byte	0x03, 0x50
        /*006a*/ 	.short	0x0000


	//----- nvinfo : EIATTR_MAXREG_COUNT
	.align		4
        /*006c*/ 	.byte	0x03, 0x1b
        /*006e*/ 	.short	0x00ff


	//----- nvinfo : EIATTR_MERCURY_ISA_VERSION
	.align		4
        /*0070*/ 	.byte	0x03, 0x5f
        /*0072*/ 	.short	0x0101


	//----- nvinfo : EIATTR_VRC_CTA_INIT_COUNT
	.align		4
        /*0074*/ 	.byte	0x02, 0x4a
	.zero		1
	.zero		1


	//----- nvinfo : EIATTR_EXIT_INSTR_OFFSETS
	.align		4
        /*0078*/ 	.byte	0x04, 0x1c
        /*007a*/ 	.short	(.L_33 - .L_32)


	//   ....[0]....
.L_32:
        /*007c*/ 	.word	0x00000070


	//   ....[1]....
        /*0080*/ 	.word	0x000000c0


	//   ....[2]....
        /*0084*/ 	.word	0x00001000


	//   ....[3]....
        /*0088*/ 	.word	0x000012a0


	//   ....[4]....
        /*008c*/ 	.word	0x00001410


	//   ....[5]....
        /*0090*/ 	.word	0x00001520


	//   ....[6]....
        /*0094*/ 	.word	0x000015f0


	//----- nvinfo : EIATTR_CBANK_PARAM_SIZE
	.align		4
.L_33:
        /*0098*/ 	.byte	0x03, 0x19
        /*009a*/ 	.short	0x0028


	//----- nvinfo : EIATTR_PARAM_CBANK
	.align		4
        /*009c*/ 	.byte	0x04, 0x0a
        /*009e*/ 	.short	(.L_35 - .L_34)
	.align		4
.L_34:
        /*00a0*/ 	.word	index@(.nv.constant0._Z13horner_kernelPK12Dummy_ScalarILj32843EES2_iiiPS0_)
        /*00a4*/ 	.short	0x0380
        /*00a6*/ 	.short	0x0028


	//----- nvinfo : EIATTR_SW_WAR
	.align		4
.L_35:
        /*00a8*/ 	.byte	0x04, 0x36
        /*00aa*/ 	.short	(.L_37 - .L_36)
.L_36:
        /*00ac*/ 	.word	0x00000008
.L_37:


//--------------------- .nv.callgraph             --------------------------
	.section	.nv.callgraph,"",@"SHT_CUDA_CALLGRAPH"
	.align	4
	.sectionentsize	8
	.align		4
        /*0000*/ 	.word	0x00000000
	.align		4
        /*0004*/ 	.word	0xffffffff
	.align		4
        /*0008*/ 	.word	0x00000000
	.align		4
        /*000c*/ 	.word	0xfffffffe
	.align		4
        /*0010*/ 	.word	0x00000000
	.align		4
        /*0014*/ 	.word	0xfffffffd
	.align		4
        /*0018*/ 	.word	0x00000000
	.align		4
        /*001c*/ 	.word	0xfffffffc


//--------------------- .text._Z14horner_kernel2v --------------------------
	.section	.text._Z14horner_kernel2v,"ax",@progbits
	.align	128
        .global         _Z14horner_kernel2v
        .type           _Z14horner_kernel2v,@function
        .size           _Z14horner_kernel2v,(.L_x_14 - _Z14horner_kernel2v)
        .other          _Z14horner_kernel2v,@"STO_CUDA_ENTRY STV_DEFAULT"
_Z14horner_kernel2v:
.text._Z14horner_kernel2v:
[----:B------:R-:W-:Y:S01]  /*0000*/  LDC R1, c[0x0][0x37c] ;  /* 0x0000df00ff017b82 */ /* 0x000fe20000000800 */
[----:B------:R-:W-:Y:S05]  /*0010*/  EXIT ;  /* 0x000000000000794d */ /* 0x000fea0003800000 */
.L_x_0:
[----:B------:R-:W-:-:S00]  /*0020*/  BRA `(.L_x_0) ;  /* 0xfffffffc00fc7947 */ /* 0x000fc0000383ffff */
[----:B------:R-:W-:-:S00]  /*0030*/  NOP ;  /* 0x0000000000007918 */ /* 0x000fc00000000000 */
        /* <DEDUP_REMOVED lines=12> */
.L_x_14:


//--------------------- .text._Z13horner_kernelPK12Dummy_ScalarILj32843EES2_iiiPS0_ --------------------------
	.section	.text._Z13horner_kernelPK12Dummy_ScalarILj32843EES2_iiiPS0_,"ax",@progbits
	.align	128
        .global         _Z13horner_kernelPK12Dummy_ScalarILj32843EES2_iiiPS0_
        .type           _Z13horner_kernelPK12Dummy_ScalarILj32843EES2_iiiPS0_,@function
        .size           _Z13horner_kernelPK12Dummy_ScalarILj32843EES2_iiiPS0_,(.L_x_15 - _Z13horner_kernelPK12Dummy_ScalarILj32843EES2_iiiPS0_)
        .other          _Z13horner_kernelPK12Dummy_ScalarILj32843EES2_iiiPS0_,@"STO_CUDA_ENTRY STV_DEFAULT"
_Z13horner_kernelPK12Dummy_ScalarILj32843EES2_iiiPS0_:
.text._Z13horner_kernelPK12Dummy_ScalarILj32843EES2_iiiPS0_:
[----:B------:R-:W-:Y:S01]  /*0000*/  LDC R1, c[0x0][0x37c] ;  /* 0x0000df00ff017b82 */ /* 0x000fe20000000800 */
[----:B------:R-:W0:Y:S07]  /*0010*/  S2R R3, SR_TID.X ;  /* 0x0000000000037919 */ /* 0x000e2e0000002100 */
[----:B------:R-:W0:Y:S01]  /*0020*/  S2UR UR4, SR_CTAID.X ;  /* 0x00000000000479c3 */ /* 0x000e220000002500 */
[----:B------:R-:W1:Y:S07]  /*0030*/  LDCU UR5, c[0x0][0x398] ;  /* 0x00007300ff0577ac */ /* 0x000e6e0008000800 */
[----:B------:R-:W0:Y:S02]  /*0040*/  LDC R0, c[0x0][0x360] ;  /* 0x0000d800ff007b82 */ /* 0x000e240000000800 */
[----:B0-----:R-:W-:-:S05]  /*0050*/  IMAD R0, R0, UR4, R3 ;  /* 0x0000000400007c24 */ /* 0x001fca000f8e0203 */
[----:B-1----:R-:W-:-:S13]  /*0060*/  ISETP.GE.AND P0, PT, R0, UR5, PT ;  /* 0x0000000500007c0c */ /* 0x002fda000bf06270 */
[----:B------:R-:W-:Y:S05]  /*0070*/  @P0 EXIT ;  /* 0x000000000000094d */ /* 0x000fea0003800000 */
[----:B------:R-:W0:Y:S08]  /*0080*/  LDC.64 R8, c[0x0][0x390] ;  /* 0x0000e400ff087b82 */ /* 0x000e300000000a00 */
[----:B------:R-:W1:Y:S01]  /*0090*/  LDC.64 R10, c[0x0][0x380] ;  /* 0x0000e000ff0a7b82 */ /* 0x000e620000000a00 */
[----:B0-----:R-:W-:Y:S01]  /*00a0*/  ISETP.GE.AND P0, PT, R9, 0x1, PT ;  /* 0x000000010900780c */ /* 0x001fe20003f06270 */
[----:B------:R-:W-:-:S12]  /*00b0*/  IMAD R3, R0, R8, RZ ;  /* 0x0000000800037224 */ /* 0x000fd800078e02ff */
[----:B-1----:R-:W-:Y:S05]  /*00c0*/  @!P0 EXIT ;  /* 0x000000000000894d */ /* 0x002fea0003800000 */
[----:B------:R-:W-:Y:S01]  /*00d0*/  ISETP.GE.AND P0, PT, R8, 0x2, PT ;  /* 0x000000020800780c */ /* 0x000fe20003f06270 */
[----:B------:R-:W-:Y:S01]  /*00e0*/  IMAD.WIDE R10, R3, 0x4, R10 ;  /* 0x00000004030a7825 */ /* 0x000fe200078e020a */
[----:B------:R-:W0:Y:S03]  /*00f0*/  LDCU.64 UR6, c[0x0][0x358] ;  /* 0x00006b00ff0677ac */ /* 0x000e260008000a00 */
[----:B------:R-:W-:Y:S02]  /*0100*/  IMAD R0, R0, R9, RZ ;  /* 0x0000000900007224 */ /* 0x000fe400078e02ff */
[----:B------:R-:W-:-:S03]  /*0110*/  IMAD.WIDE R12, R8, 0x4, R10 ;  /* 0x00000004080c7825 */ /* 0x000fc600078e020a */
[----:B------:R-:W-:-:S03]  /*0120*/  SHF.R.S32.HI R2, RZ, 0x1f, R0 ;  /* 0x0000001fff027819 */ /* 0x000fc60000011400 */
[----:B------:R-:W-:Y:S05]  /*0130*/  @!P0 BRA `(.L_x_1) ;  /* 0x0000000c00b88947 */ /* 0x000fea0003800000 */
[C---:B------:R-:W-:Y:S01]  /*0140*/  IADD3 R3, PT, PT, R8.reuse, 0x7, RZ ;  /* 0x0000000708037810 */ /* 0x040fe20007ffe0ff */
[----:B------:R-:W-:Y:S01]  /*0150*/  HFMA2 R9, -RZ, RZ, 0, 0 ;  /* 0x00000000ff097431 */ /* 0x000fe200000001ff */
[----:B------:R-:W-:Y:S02]  /*0160*/  IADD3 R4, PT, PT, R8, 0x3, RZ ;  /* 0x0000000308047810 */ /* 0x000fe40007ffe0ff */
[----:B------:R-:W-:Y:S02]  /*0170*/  LOP3.LUT R5, R3, 0x7, RZ, 0xc0, !PT ;  /* 0x0000000703057812 */ /* 0x000fe400078ec0ff */
[----:B------:R-:W-:-:S03]  /*0180*/  LOP3.LUT R7, R4, 0x3, RZ, 0xc0, !PT ;  /* 0x0000000304077812 */ /* 0x000fc600078ec0ff */
[----:B------:R-:W-:Y:S01]  /*0190*/  VIADD R6, R5, 0xffffffff ;  /* 0xffffffff05067836 */ /* 0x000fe20000000000 */
[C---:B------:R-:W-:Y:S02]  /*01a0*/  IADD3 R5, PT, PT, R8.reuse, -0x1, RZ ;  /* 0xffffffff08057810 */ /* 0x040fe40007ffe0ff */
[----:B------:R-:W-:Y:S01]  /*01b0*/  ISETP.NE.AND P0, PT, R7, 0x1, PT ;  /* 0x000000010700780c */ /* 0x000fe20003f05270 */
[----:B------:R-:W-:Y:S01]  /*01c0*/  VIADD R7, R8, 0xfffffffe ;  /* 0xfffffffe08077836 */ /* 0x000fe20000000000 */
[----:B------:R-:W-:Y:S02]  /*01d0*/  LOP3.LUT R14, R5, 0xfffffff8, RZ, 0xc0, !PT ;  /* 0xfffffff8050e7812 */ /* 0x000fe400078ec0ff */
[----:B------:R-:W-:Y:S02]  /*01e0*/  ISETP.GE.U32.AND P1, PT, R6, 0x3, PT ;  /* 0x000000030600780c */ /* 0x000fe40003f26070 */
[----:B------:R-:W-:Y:S02]  /*01f0*/  IADD3 R6, PT, PT, R8, -0x4, RZ ;  /* 0xfffffffc08067810 */ /* 0x000fe40007ffe0ff */
[----:B------:R-:W-:-:S09]  /*0200*/  IADD3 R8, PT, PT, -R14, RZ, RZ ;  /* 0x000000ff0e087210 */ /* 0x000fd20007ffe1ff */
.L_x_7:
[----:B0123--:R-:W2:Y:S01]  /*0210*/  LDG.E R23, desc[UR6][R12.64+-0x4] ;  /* 0xfffffc060c177981 */ /* 0x00fea2000c1e1900 */
[----:B------:R-:W0:Y:S01]  /*0220*/  LDCU.64 UR4, c[0x0][0x3a0] ;  /* 0x00007400ff0477ac */ /* 0x000e220008000a00 */
[----:B----4-:R-:W-:Y:S01]  /*0230*/  IADD3 R15, P2, PT, R0, R9, RZ ;  /* 0x00000009000f7210 */ /* 0x010fe20007f5e0ff */
[----:B------:R-:W1:Y:S01]  /*0240*/  LDC.64 R16, c[0x0][0x388] ;  /* 0x0000e200ff107b82 */ /* 0x000e620000000a00 */
[----:B------:R-:W-:-:S03]  /*0250*/  MOV R21, R7 ;  /* 0x0000000700157202 */ /* 0x000fc60000000f00 */
[----:B------:R-:W-:Y:S01]  /*0260*/  IMAD.X R18, RZ, RZ, R2, P2 ;  /* 0x000000ffff127224 */ /* 0x000fe200010e0602 */
[----:B0-----:R-:W-:-:S04]  /*0270*/  LEA R14, P2, R15, UR4, 0x2 ;  /* 0x000000040f0e7c11 */ /* 0x001fc8000f8410ff */
[----:B------:R-:W-:Y:S02]  /*0280*/  LEA.HI.X R15, R15, UR5, R18, 0x2, P2 ;  /* 0x000000050f0f7c11 */ /* 0x000fe400090f1412 */
[----:B------:R-:W-:Y:S01]  /*0290*/  ISETP.GE.U32.AND P2, PT, R7, 0x7, PT ;  /* 0x000000070700780c */ /* 0x000fe20003f46070 */
[----:B-1----:R-:W-:Y:S02]  /*02a0*/  IMAD.WIDE.U32 R16, R9, 0x4, R16 ;  /* 0x0000000409107825 */ /* 0x002fe400078e0010 */
[----:B--2---:R0:W-:Y:S10]  /*02b0*/  STG.E desc[UR6][R14.64], R23 ;  /* 0x000000170e007986 */ /* 0x0041f4000c101906 */
[----:B------:R-:W-:Y:S05]  /*02c0*/  @!P2 BRA `(.L_x_2) ;  /* 0x0000000400b8a947 */ /* 0x000fea0003800000 */
[----:B------:R-:W-:Y:S01]  /*02d0*/  MOV R20, R8 ;  /* 0x0000000800147202 */ /* 0x000fe20000000f00 */
[----:B------:R-:W-:-:S07]  /*02e0*/  IMAD.MOV.U32 R21, RZ, RZ, R6 ;  /* 0x000000ffff157224 */ /* 0x000fce00078e0006 */
.L_x_3:
[----:B------:R-:W2:Y:S01]  /*02f0*/  LDG.E R22, desc[UR6][R16.64] ;  /* 0x0000000610167981 */ /* 0x000ea2000c1e1900 */
[----:B------:R-:W-:-:S05]  /*0300*/  IADD3 R19, PT, PT, R21, 0x2, RZ ;  /* 0x0000000215137810 */ /* 0x000fca0007ffe0ff */
[----:B------:R-:W-:-:S06]  /*0310*/  IMAD.WIDE.U32 R18, R19, 0x4, R10 ;  /* 0x0000000413127825 */ /* 0x000fcc00078e000a */
[----:B-1----:R1:W3:Y:S02]  /*0320*/  LDG.E R18, desc[UR6][R18.64] ;  /* 0x0000000612127981 */ /* 0x0022e4000c1e1900 */
[----:B-1----:R-:W-:Y:S02]  /*0330*/  VIADD R19, R21, 0x1 ;  /* 0x0000000115137836 */ /* 0x002fe40000000000 */
[----:B--2---:R-:W-:-:S04]  /*0340*/  IMAD R22, R22, R23, RZ ;  /* 0x0000001716167224 */ /* 0x004fc800078e02ff */
[----:B0-----:R-:W-:-:S05]  /*0350*/  IMAD.HI.U32 R23, R22, -0x95a84f, RZ ;  /* 0xff6a57b116177827 */ /* 0x001fca00078e00ff */
[----:B------:R-:W-:-:S05]  /*0360*/  SHF.R.U32.HI R23, RZ, 0xf, R23 ;  /* 0x0000000fff177819 */ /* 0x000fca0000011617 */
[----:B------:R-:W-:-:S05]  /*0370*/  IMAD R23, R23, -0x804b, R22 ;  /* 0xffff7fb517177824 */ /* 0x000fca00078e0216 */
[----:B---3--:R-:W-:-:S05]  /*0380*/  IADD3 R23, PT, PT, R23, R18, RZ ;  /* 0x0000001217177210 */ /* 0x008fca0007ffe0ff */
[----:B------:R-:W-:-:S05]  /*0390*/  IMAD.HI.U32 R22, R23, -0x95a84f, RZ ;  /* 0xff6a57b117167827 */ /* 0x000fca00078e00ff */
[----:B------:R-:W-:-:S05]  /*03a0*/  SHF.R.U32.HI R22, RZ, 0xf, R22 ;  /* 0x0000000fff167819 */ /* 0x000fca0000011616 */
[----:B------:R-:W-:-:S05]  /*03b0*/  IMAD R23, R22, -0x804b, R23 ;  /* 0xffff7fb516177824 */ /* 0x000fca00078e0217 */
[----:B------:R0:W-:Y:S04]  /*03c0*/  STG.E desc[UR6][R14.64], R23 ;  /* 0x000000170e007986 */ /* 0x0001e8000c101906 */
[----:B------:R-:W2:Y:S01]  /*03d0*/  LDG.E R22, desc[UR6][R16.64] ;  /* 0x0000000610167981 */ /* 0x000ea2000c1e1900 */
[----:B------:R-:W-:-:S06]  /*03e0*/  IMAD.WIDE.U32 R18, R19, 0x4, R10 ;  /* 0x0000000413127825 */ /* 0x000fcc00078e000a */
[----:B------:R-:W3:Y:S01]  /*03f0*/  LDG.E R18, desc[UR6][R18.64] ;  /* 0x0000000612127981 */ /* 0x000ee2000c1e1900 */
[----:B--2---:R-:W-:-:S04]  /*0400*/  IMAD R22, R23, R22, RZ ;  /* 0x0000001617167224 */ /* 0x004fc800078e02ff */
[----:B------:R-:W-:-:S05]  /*0410*/  IMAD.HI.U32 R24, R22, -0x95a84f, RZ ;  /* 0xff6a57b116187827 */ /* 0x000fca00078e00ff */
        /* <DEDUP_REMOVED lines=9> */
[----:B------:R3:W4:Y:S02]  /*04b0*/  LDG.E R18, desc[UR6][R18.64] ;  /* 0x0000000612127981 */ /* 0x000724000c1e1900 */
[----:B---3--:R-:W-:Y:S02]  /*04c0*/  VIADD R19, R21, 0xffffffff ;  /* 0xffffffff15137836 */ /* 0x008fe40000000000 */
[----:B--2---:R-:W-:-:S04]  /*04d0*/  IMAD R22, R25, R22, RZ ;  /* 0x0000001619167224 */ /* 0x004fc800078e02ff */
[----:B0-----:R-:W-:-:S05]  /*04e0*/  IMAD.HI.U32 R23, R22, -0x95a84f, RZ ;  /* 0xff6a57b116177827 */ /* 0x001fca00078e00ff */
[----:B------:R-:W-:-:S05]  /*04f0*/  SHF.R.U32.HI R23, RZ, 0xf, R23 ;  /* 0x0000000fff177819 */ /* 0x000fca0000011617 */
[----:B------:R-:W-:-:S05]  /*0500*/  IMAD R23, R23, -0x804b, R22 ;  /* 0xffff7fb517177824 */ /* 0x000fca00078e0216 */
[----:B----4-:R-:W-:-:S05]  /*0510*/  IADD3 R23, PT, PT, R23, R18, RZ ;  /* 0x0000001217177210 */ /* 0x010fca0007ffe0ff */
[----:B------:R-:W-:-:S05]  /*0520*/  IMAD.HI.U32 R22, R23, -0x95a84f, RZ ;  /* 0xff6a57b117167827 */ /* 0x000fca00078e00ff */
[----:B------:R-:W-:-:S05]  /*0530*/  SHF.R.U32.HI R22, RZ, 0xf, R22 ;  /* 0x0000000fff167819 */ /* 0x000fca0000011616 */
[----:B------:R-:W-:-:S05]  /*0540*/  IMAD R23, R22, -0x804b, R23 ;  /* 0xffff7fb516177824 */ /* 0x000fca00078e0217 */
[----:B------:R0:W-:Y:S04]  /*0550*/  STG.E desc[UR6][R14.64], R23 ;  /* 0x000000170e007986 */ /* 0x0001e8000c101906 */
[----:B------:R-:W2:Y:S01]  /*0560*/  LDG.E R22, desc[UR6][R16.64] ;  /* 0x0000000610167981 */ /* 0x000ea2000c1e1900 */
[----:B------:R-:W-:-:S06]  /*0570*/  IMAD.WIDE.U32 R18, R19, 0x4, R10 ;  /* 0x0000000413127825 */ /* 0x000fcc00078e000a */
[----:B------:R3:W4:Y:S02]  /*0580*/  LDG.E R18, desc[UR6][R18.64] ;  /* 0x0000000612127981 */ /* 0x000724000c1e1900 */
[----:B---3--:R-:W-:Y:S01]  /*0590*/  IADD3 R19, PT, PT, R21, -0x2, RZ ;  /* 0xfffffffe15137810 */ /* 0x008fe20007ffe0ff */
[----:B--2---:R-:W-:-:S04]  /*05a0*/  IMAD R22, R23, R22, RZ ;  /* 0x0000001617167224 */ /* 0x004fc800078e02ff */
[----:B------:R-:W-:-:S05]  /*05b0*/  IMAD.HI.U32 R24, R22, -0x95a84f, RZ ;  /* 0xff6a57b116187827 */ /* 0x000fca00078e00ff */
[----:B-1----:R-:W-:-:S05]  /*05c0*/  SHF.R.U32.HI R25, RZ, 0xf, R24 ;  /* 0x0000000fff197819 */ /* 0x002fca0000011618 */
        /* <DEDUP_REMOVED lines=11> */
[----:B0-----:R-:W-:-:S05]  /*0680*/  IMAD.HI.U32 R23, R22, -0x95a84f, RZ ;  /* 0xff6a57b116177827 */ /* 0x001fca00078e00ff */
[----:B------:R-:W-:-:S05]  /*0690*/  SHF.R.U32.HI R23, RZ, 0xf, R23 ;  /* 0x0000000fff177819 */ /* 0x000fca0000011617 */
[----:B------:R-:W-:-:S04]  /*06a0*/  IMAD R23, R23, -0x804b, R22 ;  /* 0xffff7fb517177824 */ /* 0x000fc800078e0216 */
[----:B----4-:R-:W-:-:S04]  /*06b0*/  IMAD.IADD R23, R23, 0x1, R18 ;  /* 0x0000000117177824 */ /* 0x010fc800078e0212 */
        /* <DEDUP_REMOVED lines=32> */
[----:B------:R-:W3:Y:S01]  /*08c0*/  LDG.E R18, desc[UR6][R18.64] ;  /* 0x0000000612127981 */ /* 0x000ee2000c1e1900 */
[----:B------:R-:W-:Y:S01]  /*08d0*/  IADD3 R20, PT, PT, R20, 0x8, RZ ;  /* 0x0000000814147810 */ /* 0x000fe20007ffe0ff */
[----:B------:R-:W-:-:S03]  /*08e0*/  VIADD R21, R21, 0xfffffff8 ;  /* 0xfffffff815157836 */ /* 0x000fc60000000000 */
[----:B------:R-:W-:Y:S01]  /*08f0*/  ISETP.NE.AND P2, PT, R20, RZ, PT ;  /* 0x000000ff1400720c */ /* 0x000fe20003f45270 */
[----:B--2---:R-:W-:-:S04]  /*0900*/  IMAD R22, R23, R22, RZ ;  /* 0x0000001617167224 */ /* 0x004fc800078e02ff */
[----:B------:R-:W-:-:S05]  /*0910*/  IMAD.HI.U32 R24, R22, -0x95a84f, RZ ;  /* 0xff6a57b116187827 */ /* 0x000fca00078e00ff */
[----:B-1----:R-:W-:-:S05]  /*0920*/  SHF.R.U32.HI R25, RZ, 0xf, R24 ;  /* 0x0000000fff197819 */ /* 0x002fca0000011618 */
[----:B------:R-:W-:-:S05]  /*0930*/  IMAD R25, R25, -0x804b, R22 ;  /* 0xffff7fb519197824 */ /* 0x000fca00078e0216 */
[----:B---3--:R-:W-:-:S05]  /*0940*/  IADD3 R25, PT, PT, R25, R18, RZ ;  /* 0x0000001219197210 */ /* 0x008fca0007ffe0ff */
[----:B------:R-:W-:-:S05]  /*0950*/  IMAD.HI.U32 R22, R25, -0x95a84f, RZ ;  /* 0xff6a57b119167827 */ /* 0x000fca00078e00ff */
[----:B------:R-:W-:-:S05]  /*0960*/  SHF.R.U32.HI R22, RZ, 0xf, R22 ;  /* 0x0000000fff167819 */ /* 0x000fca0000011616 */
[----:B0-----:R-:W-:-:S05]  /*0970*/  IMAD R23, R22, -0x804b, R25 ;  /* 0xffff7fb516177824 */ /* 0x001fca00078e0219 */
[----:B------:R1:W-:Y:S01]  /*0980*/  STG.E desc[UR6][R14.64], R23 ;  /* 0x000000170e007986 */ /* 0x0003e2000c101906 */
[----:B------:R-:W-:Y:S05]  /*0990*/  @P2 BRA `(.L_x_3) ;  /* 0xfffffff800542947 */ /* 0x000fea000383ffff */
[----:B------:R-:W-:-:S07]  /*09a0*/  IADD3 R21, PT, PT, R21, 0x2, RZ ;  /* 0x0000000215157810 */ /* 0x000fce0007ffe0ff */
.L_x_2:
[----:B------:R-:W-:-:S13]  /*09b0*/  LOP3.LUT P2, RZ, R5, 0x7, RZ, 0xc0, !PT ;  /* 0x0000000705ff7812 */ /* 0x000fda000784c0ff */
[----:B------:R-:W-:Y:S05]  /*09c0*/  @!P2 BRA `(.L_x_4) ;  /* 0x000000040080a947 */ /* 0x000fea0003800000 */
[----:B------:R-:W-:Y:S01]  /*09d0*/  LOP3.LUT P2, RZ, R3, 0x3, RZ, 0xc0, !PT ;  /* 0x0000000303ff7812 */ /* 0x000fe2000784c0ff */
[----:B------:R-:W-:-:S12]  /*09e0*/  @!P1 BRA `(.L_x_5) ;  /* 0x0000000000d09947 */ /* 0x000fd80003800000 */
[----:B------:R-:W2:Y:S01]  /*09f0*/  LDG.E R20, desc[UR6][R16.64] ;  /* 0x0000000610147981 */ /* 0x000ea2000c1e1900 */
[----:B------:R-:W-:-:S06]  /*0a00*/  IMAD.WIDE.U32 R18, R21, 0x4, R10 ;  /* 0x0000000415127825 */ /* 0x000fcc00078e000a */
[----:B------:R3:W4:Y:S02]  /*0a10*/  LDG.E R18, desc[UR6][R18.64] ;  /* 0x0000000612127981 */ /* 0x000724000c1e1900 */
[----:B---3--:R-:W-:Y:S01]  /*0a20*/  IADD3 R19, PT, PT, R21, -0x1, RZ ;  /* 0xffffffff15137810 */ /* 0x008fe20007ffe0ff */
[----:B--2---:R-:W-:-:S04]  /*0a30*/  IMAD R20, R23, R20, RZ ;  /* 0x0000001417147224 */ /* 0x004fc800078e02ff */
[----:B------:R-:W-:-:S05]  /*0a40*/  IMAD.HI.U32 R22, R20, -0x95a84f, RZ ;  /* 0xff6a57b114167827 */ /* 0x000fca00078e00ff */
[----:B01----:R-:W-:-:S05]  /*0a50*/  SHF.R.U32.HI R23, RZ, 0xf, R22 ;  /* 0x0000000fff177819 */ /* 0x003fca0000011616 */
        /* <DEDUP_REMOVED lines=8> */
[----:B------:R1:W3:Y:S02]  /*0ae0*/  LDG.E R18, desc[UR6][R18.64] ;  /* 0x0000000612127981 */ /* 0x0002e4000c1e1900 */
[----:B-1----:R-:W-:Y:S01]  /*0af0*/  IADD3 R19, PT, PT, R21, -0x2, RZ ;  /* 0xfffffffe15137810 */ /* 0x002fe20007ffe0ff */
[----:B--2---:R-:W-:-:S04]  /*0b00*/  IMAD R20, R23, R20, RZ ;  /* 0x0000001417147224 */ /* 0x004fc800078e02ff */
[----:B------:R-:W-:-:S05]  /*0b10*/  IMAD.HI.U32 R22, R20, -0x95a84f, RZ ;  /* 0xff6a57b114167827 */ /* 0x000fca00078e00ff */
[----:B------:R-:W-:-:S05]  /*0b20*/  SHF.R.U32.HI R25, RZ, 0xf, R22 ;  /* 0x0000000fff197819 */ /* 0x000fca0000011616 */
[----:B------:R-:W-:-:S04]  /*0b30*/  IMAD R25, R25, -0x804b, R20 ;  /* 0xffff7fb519197824 */ /* 0x000fc800078e0214 */
[----:B---3--:R-:W-:-:S04]  /*0b40*/  IMAD.IADD R25, R25, 0x1, R18 ;  /* 0x0000000119197824 */ /* 0x008fc800078e0212 */
        /* <DEDUP_REMOVED lines=10> */
[----:B0-----:R-:W-:-:S05]  /*0bf0*/  SHF.R.U32.HI R23, RZ, 0xf, R22 ;  /* 0x0000000fff177819 */ /* 0x001fca0000011616 */
        /* <DEDUP_REMOVED lines=8> */
[----:B------:R-:W3:Y:S01]  /*0c80*/  LDG.E R18, desc[UR6][R18.64] ;  /* 0x0000000612127981 */ /* 0x000ee2000c1e1900 */
[----:B------:R-:W-:Y:S01]  /*0c90*/  IADD3 R21, PT, PT, R21, -0x4, RZ ;  /* 0xfffffffc15157810 */ /* 0x000fe20007ffe0ff */
[----:B--2---:R-:W-:-:S04]  /*0ca0*/  IMAD R20, R23, R20, RZ ;  /* 0x0000001417147224 */ /* 0x004fc800078e02ff */
[----:B------:R-:W-:-:S05]  /*0cb0*/  IMAD.HI.U32 R22, R20, -0x95a84f, RZ ;  /* 0xff6a57b114167827 */ /* 0x000fca00078e00ff */
[----:B-1----:R-:W-:-:S05]  /*0cc0*/  SHF.R.U32.HI R25, RZ, 0xf, R22 ;  /* 0x0000000fff197819 */ /* 0x002fca0000011616 */
[----:B------:R-:W-:-:S04]  /*0cd0*/  IMAD R25, R25, -0x804b, R20 ;  /* 0xffff7fb519197824 */ /* 0x000fc800078e0214 */
[----:B---3--:R-:W-:-:S04]  /*0ce0*/  IMAD.IADD R25, R25, 0x1, R18 ;  /* 0x0000000119197824 */ /* 0x008fc800078e0212 */
[----:B------:R-:W-:-:S05]  /*0cf0*/  IMAD.HI.U32 R20, R25, -0x95a84f, RZ ;  /* 0xff6a57b119147827 */ /* 0x000fca00078e00ff */
[----:B------:R-:W-:-:S05]  /*0d00*/  SHF.R.U32.HI R20, RZ, 0xf, R20 ;  /* 0x0000000fff147819 */ /* 0x000fca0000011614 */
[----:B0-----:R-:W-:-:S05]  /*0d10*/  IMAD R23, R20, -0x804b, R25 ;  /* 0xffff7fb514177824 */ /* 0x001fca00078e0219 */
[----:B------:R2:W-:Y:S02]  /*0d20*/  STG.E desc[UR6][R14.64], R23 ;  /* 0x000000170e007986 */ /* 0x0005e4000c101906 */
.L_x_5:
[----:B------:R-:W-:Y:S05]  /*0d30*/  @!P2 BRA `(.L_x_4) ;  /* 0x0000000000a4a947 */ /* 0x000fea0003800000 */
[----:B------:R-:W-:Y:S01]  /*0d40*/  LOP3.LUT P2, RZ, R4, 0x1, RZ, 0xc0, !PT ;  /* 0x0000000104ff7812 */ /* 0x000fe2000784c0ff */
[----:B------:R-:W-:-:S12]  /*0d50*/  @!P0 BRA `(.L_x_6) ;  /* 0x0000000000688947 */ /* 0x000fd80003800000 */
[----:B------:R-:W3:Y:S01]  /*0d60*/  LDG.E R20, desc[UR6][R16.64] ;  /* 0x0000000610147981 */ /* 0x000ee2000c1e1900 */
[----:B------:R-:W-:-:S06]  /*0d70*/  IMAD.WIDE.U32 R18, R21, 0x4, R10 ;  /* 0x0000000415127825 */ /* 0x000fcc00078e000a */
[----:B------:R4:W5:Y:S02]  /*0d80*/  LDG.E R18, desc[UR6][R18.64] ;  /* 0x0000000612127981 */ /* 0x000964000c1e1900 */
[----:B----4-:R-:W-:Y:S01]  /*0d90*/  IADD3 R19, PT, PT, R21, -0x1, RZ ;  /* 0xffffffff15137810 */ /* 0x010fe20007ffe0ff */
[----:B---3--:R-:W-:-:S04]  /*0da0*/  IMAD R20, R23, R20, RZ ;  /* 0x0000001417147224 */ /* 0x008fc800078e02ff */
[----:B------:R-:W-:-:S05]  /*0db0*/  IMAD.HI.U32 R22, R20, -0x95a84f, RZ ;  /* 0xff6a57b114167827 */ /* 0x000fca00078e00ff */
[----:B012---:R-:W-:-:S05]  /*0dc0*/  SHF.R.U32.HI R23, RZ, 0xf, R22 ;  /* 0x0000000fff177819 */ /* 0x007fca0000011616 */
[----:B------:R-:W-:-:S05]  /*0dd0*/  IMAD R23, R23, -0x804b, R20 ;  /* 0xffff7fb517177824 */ /* 0x000fca00078e0214 */
[----:B-----5:R-:W-:-:S05]  /*0de0*/  IADD3 R23, PT, PT, R23, R18, RZ ;  /* 0x0000001217177210 */ /* 0x020fca0007ffe0ff */
        /* <DEDUP_REMOVED lines=10> */
[----:B------:R-:W-:-:S05]  /*0e90*/  SHF.R.U32.HI R25, RZ, 0xf, R22 ;  /* 0x0000000fff197819 */ /* 0x000fca0000011616 */
[----:B------:R-:W-:-:S04]  /*0ea0*/  IMAD R25, R25, -0x804b, R20 ;  /* 0xffff7fb519197824 */ /* 0x000fc800078e0214 */
[----:B---3--:R-:W-:-:S04]  /*0eb0*/  IMAD.IADD R25, R25, 0x1, R18 ;  /* 0x0000000119197824 */ /* 0x008fc800078e0212 */
[----:B------:R-:W-:-:S05]  /*0ec0*/  IMAD.HI.U32 R20, R25, -0x95a84f, RZ ;  /* 0xff6a57b119147827 */ /* 0x000fca00078e00ff */
[----:B------:R-:W-:-:S05]  /*0ed0*/  SHF.R.U32.HI R20, RZ, 0xf, R20 ;  /* 0x0000000fff147819 */ /* 0x000fca0000011614 */
[----:B0-----:R-:W-:-:S05]  /*0ee0*/  IMAD R23, R20, -0x804b, R25 ;  /* 0xffff7fb514177824 */ /* 0x001fca00078e0219 */
[----:B------:R3:W-:Y:S02]  /*0ef0*/  STG.E desc[UR6][R14.64], R23 ;  /* 0x000000170e007986 */ /* 0x0007e4000c101906 */
.L_x_6:
[----:B------:R-:W-:Y:S05]  /*0f00*/  @!P2 BRA `(.L_x_4) ;  /* 0x000000000030a947 */ /* 0x000fea0003800000 */
[----:B------:R-:W0:Y:S01]  /*0f10*/  LDG.E R16, desc[UR6][R16.64] ;  /* 0x0000000610107981 */ /* 0x000e22000c1e1900 */
[----:B------:R-:W-:-:S06]  /*0f20*/  IMAD.WIDE.U32 R18, R21, 0x4, R10 ;  /* 0x0000000415127825 */ /* 0x000fcc00078e000a */
[----:B------:R-:W4:Y:S01]  /*0f30*/  LDG.E R19, desc[UR6][R18.64] ;  /* 0x0000000612137981 */ /* 0x000f22000c1e1900 */
[----:B0123--:R-:W-:-:S04]  /*0f40*/  IMAD R23, R16, R23, RZ ;  /* 0x0000001710177224 */ /* 0x00ffc800078e02ff */
[----:B------:R-:W-:-:S05]  /*0f50*/  IMAD.HI.U32 R20, R23, -0x95a84f, RZ ;  /* 0xff6a57b117147827 */ /* 0x000fca00078e00ff */
[----:B------:R-:W-:-:S05]  /*0f60*/  SHF.R.U32.HI R20, RZ, 0xf, R20 ;  /* 0x0000000fff147819 */ /* 0x000fca0000011614 */
[----:B------:R-:W-:-:S05]  /*0f70*/  IMAD R20, R20, -0x804b, R23 ;  /* 0xffff7fb514147824 */ /* 0x000fca00078e0217 */
[----:B----4-:R-:W-:-:S05]  /*0f80*/  IADD3 R20, PT, PT, R20, R19, RZ ;  /* 0x0000001314147210 */ /* 0x010fca0007ffe0ff */
[----:B------:R-:W-:-:S05]  /*0f90*/  IMAD.HI.U32 R21, R20, -0x95a84f, RZ ;  /* 0xff6a57b114157827 */ /* 0x000fca00078e00ff */
[----:B------:R-:W-:-:S05]  /*0fa0*/  SHF.R.U32.HI R21, RZ, 0xf, R21 ;  /* 0x0000000fff157819 */ /* 0x000fca0000011615 */
[----:B------:R-:W-:-:S05]  /*0fb0*/  IMAD R21, R21, -0x804b, R20 ;  /* 0xffff7fb515157824 */ /* 0x000fca00078e0214 */
[----:B------:R4:W-:Y:S02]  /*0fc0*/  STG.E desc[UR6][R14.64], R21 ;  /* 0x000000150e007986 */ /* 0x0009e4000c101906 */
.L_x_4:
[----:B------:R-:W5:Y:S01]  /*0fd0*/  LDCU UR4, c[0x0][0x394] ;  /* 0x00007280ff0477ac */ /* 0x000f620008000800 */
[----:B------:R-:W-:-:S04]  /*0fe0*/  IADD3 R9, PT, PT, R9, 0x1, RZ ;  /* 0x0000000109097810 */ /* 0x000fc80007ffe0ff */
[----:B-----5:R-:W-:-:S13]  /*0ff0*/  ISETP.NE.AND P2, PT, R9, UR4, PT ;  /* 0x0000000409007c0c */ /* 0x020fda000bf45270 */
[----:B------:R-:W-:Y:S05]  /*1000*/  @!P2 EXIT ;  /* 0x000000000000a94d */ /* 0x000fea0003800000 */
[----:B------:R-:W-:Y:S05]  /*1010*/  BRA `(.L_x_7) ;  /* 0xfffffff0007c7947 */ /* 0x000fea000383ffff */
.L_x_1:
[C---:B------:R-:W-:Y:S01]  /*1020*/  ISETP.GE.U32.AND P1, PT, R9.reuse, 0x10, PT ;  /* 0x000000100900780c */ /* 0x040fe20003f26070 */
[----:B------:R-:W-:Y:S01]  /*1030*/  IMAD.MOV.U32 R3, RZ, RZ, RZ ;  /* 0x000000ffff037224 */ /* 0x000fe200078e00ff */
[----:B------:R-:W-:-:S04]  /*1040*/  LOP3.LUT R8, R9, 0xf, RZ, 0xc0, !PT ;  /* 0x0000000f09087812 */ /* 0x000fc800078ec0ff */
[----:B------:R-:W-:-:S07]  /*1050*/  ISETP.NE.AND P0, PT, R8, RZ, PT ;  /* 0x000000ff0800720c */ /* 0x000fce0003f05270 */
[----:B------:R-:W-:Y:S06]  /*1060*/  @!P1 BRA `(.L_x_8) ;  /* 0x00000000008c9947 */ /* 0x000fec0003800000 */
[----:B0-----:R0:W5:Y:S01]  /*1070*/  LDG.E R7, desc[UR6][R12.64+-0x4] ;  /* 0xfffffc060c077981 */ /* 0x001162000c1e1900 */
[----:B------:R-:W-:Y:S01]  /*1080*/  LOP3.LUT R3, R9, 0x7ffffff0, RZ, 0xc0, !PT ;  /* 0x7ffffff009037812 */ /* 0x000fe200078ec0ff */
[----:B------:R-:W1:Y:S01]  /*1090*/  LDCU.64 UR8, c[0x0][0x3a0] ;  /* 0x00007400ff0877ac */ /* 0x000e620008000a00 */
[----:B------:R-:W-:-:S05]  /*10a0*/  UMOV UR4, URZ ;  /* 0x000000ff00047c82 */ /* 0x000fca0008000000 */
.L_x_9:
[----:B---3--:R-:W-:-:S04]  /*10b0*/  IADD3 R5, P1, PT, R0, UR4, RZ ;  /* 0x0000000400057c10 */ /* 0x008fc8000ff3e0ff */
[----:B------:R-:W-:Y:S02]  /*10c0*/  IADD3.X R6, PT, PT, RZ, R2, RZ, P1, !PT ;  /* 0x00000002ff067210 */ /* 0x000fe40000ffe4ff */
[----:B-1----:R-:W-:-:S04]  /*10d0*/  LEA R4, P1, R5, UR8, 0x2 ;  /* 0x0000000805047c11 */ /* 0x002fc8000f8210ff */
[----:B------:R-:W-:-:S05]  /*10e0*/  LEA.HI.X R5, R5, UR9, R6, 0x2, P1 ;  /* 0x0000000905057c11 */ /* 0x000fca00088f1406 */
[----:B-----5:R-:W-:Y:S04]  /*10f0*/  STG.E desc[UR6][R4.64], R7 ;  /* 0x0000000704007986 */ /* 0x020fe8000c101906 */
[----:B------:R-:W2:Y:S04]  /*1100*/  LDG.E R11, desc[UR6][R12.64+-0x4] ;  /* 0xfffffc060c0b7981 */ /* 0x000ea8000c1e1900 */
[----:B--2---:R-:W-:Y:S04]  /*1110*/  STG.E desc[UR6][R4.64+0x4], R11 ;  /* 0x0000040b04007986 */ /* 0x004fe8000c101906 */
[----:B------:R1:W-:Y:S04]  /*1120*/  STG.E desc[UR6][R4.64+0x8], R11 ;  /* 0x0000080b04007986 */ /* 0x0003e8000c101906 */
[----:B------:R-:W2:Y:S04]  /*1130*/  LDG.E R15, desc[UR6][R12.64+-0x4] ;  /* 0xfffffc060c0f7981 */ /* 0x000ea8000c1e1900 */
[----:B--2---:R-:W-:Y:S04]  /*1140*/  STG.E desc[UR6][R4.64+0xc], R15 ;  /* 0x00000c0f04007986 */ /* 0x004fe8000c101906 */
[----:B------:R2:W-:Y:S04]  /*1150*/  STG.E desc[UR6][R4.64+0x10], R15 ;  /* 0x0000100f04007986 */ /* 0x0005e8000c101906 */
[----:B------:R-:W3:Y:S04]  /*1160*/  LDG.E R17, desc[UR6][R12.64+-0x4] ;  /* 0xfffffc060c117981 */ /* 0x000ee8000c1e1900 */
[----:B---3--:R3:W-:Y:S04]  /*1170*/  STG.E desc[UR6][R4.64+0x14], R17 ;  /* 0x0000141104007986 */ /* 0x0087e8000c101906 */
[----:B------:R3:W-:Y:S04]  /*1180*/  STG.E desc[UR6][R4.64+0x18], R17 ;  /* 0x0000181104007986 */ /* 0x0007e8000c101906 */
[----:B------:R-:W4:Y:S04]  /*1190*/  LDG.E R19, desc[UR6][R12.64+-0x4] ;  /* 0xfffffc060c137981 */ /* 0x000f28000c1e1900 */
[----:B----4-:R3:W-:Y:S04]  /*11a0*/  STG.E desc[UR6][R4.64+0x1c], R19 ;  /* 0x00001c1304007986 */ /* 0x0107e8000c101906 */
[----:B------:R3:W-:Y:S04]  /*11b0*/  STG.E desc[UR6][R4.64+0x20], R19 ;  /* 0x0000201304007986 */ /* 0x0007e8000c101906 */
[----:B------:R-:W4:Y:S04]  /*11c0*/  LDG.E R21, desc[UR6][R12.64+-0x4] ;  /* 0xfffffc060c157981 */ /* 0x000f28000c1e1900 */
[----:B----4-:R3:W-:Y:S04]  /*11d0*/  STG.E desc[UR6][R4.64+0x24], R21 ;  /* 0x0000241504007986 */ /* 0x0107e8000c101906 */
[----:B------:R3:W-:Y:S04]  /*11e0*/  STG.E desc[UR6][R4.64+0x28], R21 ;  /* 0x0000281504007986 */ /* 0x0007e8000c101906 */
[----:B-1----:R-:W4:Y:S04]  /*11f0*/  LDG.E R11, desc[UR6][R12.64+-0x4] ;  /* 0xfffffc060c0b7981 */ /* 0x002f28000c1e1900 */
[----:B----4-:R3:W-:Y:S04]  /*1200*/  STG.E desc[UR6][R4.64+0x2c], R11 ;  /* 0x00002c0b04007986 */ /* 0x0107e8000c101906 */
[----:B------:R3:W-:Y:S04]  /*1210*/  STG.E desc[UR6][R4.64+0x30], R11 ;  /* 0x0000300b04007986 */ /* 0x0007e8000c101906 */
[----:B--2---:R-:W2:Y:S01]  /*1220*/  LDG.E R15, desc[UR6][R12.64+-0x4] ;  /* 0xfffffc060c0f7981 */ /* 0x004ea2000c1e1900 */
[----:B------:R-:W-:-:S06]  /*1230*/  UIADD3 UR4, UPT, UPT, UR4, 0x10, URZ ;  /* 0x0000001004047890 */ /* 0x000fcc000fffe0ff */
[----:B------:R-:W-:Y:S01]  /*1240*/  ISETP.NE.AND P1, PT, R3, UR4, PT ;  /* 0x0000000403007c0c */ /* 0x000fe2000bf25270 */
[----:B--2---:R3:W-:Y:S04]  /*1250*/  STG.E desc[UR6][R4.64+0x34], R15 ;  /* 0x0000340f04007986 */ /* 0x0047e8000c101906 */
[----:B------:R3:W-:Y:S04]  /*1260*/  STG.E desc[UR6][R4.64+0x38], R15 ;  /* 0x0000380f04007986 */ /* 0x0007e8000c101906 */
[----:B------:R-:W2:Y:S04]  /*1270*/  LDG.E R7, desc[UR6][R12.64+-0x4] ;  /* 0xfffffc060c077981 */ /* 0x000ea8000c1e1900 */
[----:B--2---:R3:W-:Y:S01]  /*1280*/  STG.E desc[UR6][R4.64+0x3c], R7 ;  /* 0x00003c0704007986 */ /* 0x0047e2000c101906 */
[----:B------:R-:W-:Y:S05]  /*1290*/  @P1 BRA `(.L_x_9) ;  /* 0xfffffffc00841947 */ /* 0x000fea000383ffff */
.L_x_8:
[----:B0-----:R-:W-:Y:S05]  /*12a0*/  @!P0 EXIT ;  /* 0x000000000000894d */ /* 0x001fea0003800000 */
[----:B------:R-:W-:Y:S02]  /*12b0*/  ISETP.GE.U32.AND P1, PT, R8, 0x8, PT ;  /* 0x000000080800780c */ /* 0x000fe40003f26070 */
[----:B------:R-:W-:-:S04]  /*12c0*/  LOP3.LUT R10, R9, 0x7, RZ, 0xc0, !PT ;  /* 0x00000007090a7812 */ /* 0x000fc800078ec0ff */
[----:B------:R-:W-:-:S07]  /*12d0*/  ISETP.NE.AND P0, PT, R10, RZ, PT ;  /* 0x000000ff0a00720c */ /* 0x000fce0003f05270 */
[----:B------:R-:W-:Y:S06]  /*12e0*/  @!P1 BRA `(.L_x_10) ;  /* 0x0000000000489947 */ /* 0x000fec0003800000 */
[----:B---3--:R-:W2:Y:S01]  /*12f0*/  LDG.E R7, desc[UR6][R12.64+-0x4] ;  /* 0xfffffc060c077981 */ /* 0x008ea2000c1e1900 */
[----:B------:R-:W0:Y:S01]  /*1300*/  LDCU.64 UR4, c[0x0][0x3a0] ;  /* 0x00007400ff0477ac */ /* 0x000e220008000a00 */
[----:B------:R-:W-:-:S04]  /*1310*/  IADD3 R5, P1, PT, R0, R3, RZ ;  /* 0x0000000300057210 */ /* 0x000fc80007f3e0ff */
[----:B------:R-:W-:Y:S02]  /*1320*/  IADD3.X R6, PT, PT, RZ, R2, RZ, P1, !PT ;  /* 0x00000002ff067210 */ /* 0x000fe40000ffe4ff */
[----:B0-----:R-:W-:-:S04]  /*1330*/  LEA R4, P1, R5, UR4, 0x2 ;  /* 0x0000000405047c11 */ /* 0x001fc8000f8210ff */
[----:B------:R-:W-:-:S05]  /*1340*/  LEA.HI.X R5, R5, UR5, R6, 0x2, P1 ;  /* 0x0000000505057c11 */ /* 0x000fca00088f1406 */
[----:B--2---:R0:W-:Y:S04]  /*1350*/  STG.E desc[UR6][R4.64], R7 ;  /* 0x0000000704007986 */ /* 0x0041e8000c101906 */
[----:B------:R0:W-:Y:S04]  /*1360*/  STG.E desc[UR6][R4.64+0x4], R7 ;  /* 0x0000040704007986 */ /* 0x0001e8000c101906 */
[----:B------:R-:W2:Y:S04]  /*1370*/  LDG.E R11, desc[UR6][R12.64+-0x4] ;  /* 0xfffffc060c0b7981 */ /* 0x000ea8000c1e1900 */
[----:B--2---:R0:W-:Y:S04]  /*1380*/  STG.E desc[UR6][R4.64+0x8], R11 ;  /* 0x0000080b04007986 */ /* 0x0041e8000c101906 */
[----:B------:R0:W-:Y:S04]  /*1390*/  STG.E desc[UR6][R4.64+0xc], R11 ;  /* 0x00000c0b04007986 */ /* 0x0001e8000c101906 */
[----:B------:R-:W2:Y:S04]  /*13a0*/  LDG.E R15, desc[UR6][R12.64+-0x4] ;  /* 0xfffffc060c0f7981 */ /* 0x000ea8000c1e1900 */
[----:B--2---:R0:W-:Y:S04]  /*13b0*/  STG.E desc[UR6][R4.64+0x10], R15 ;  /* 0x0000100f04007986 */ /* 0x0041e8000c101906 */
[----:B------:R0:W-:Y:S04]  /*13c0*/  STG.E desc[UR6][R4.64+0x14], R15 ;  /* 0x0000140f04007986 */ /* 0x0001e8000c101906 */
[----:B------:R-:W2:Y:S01]  /*13d0*/  LDG.E R17, desc[UR6][R12.64+-0x4] ;  /* 0xfffffc060c117981 */ /* 0x000ea2000c1e1900 */
[----:B------:R-:W-:-:S03]  /*13e0*/  IADD3 R3, PT, PT, R3, 0x8, RZ ;  /* 0x0000000803037810 */ /* 0x000fc60007ffe0ff */
[----:B--2---:R0:W-:Y:S04]  /*13f0*/  STG.E desc[UR6][R4.64+0x18], R17 ;  /* 0x0000181104007986 */ /* 0x0041e8000c101906 */
[----:B------:R0:W-:Y:S02]  /*1400*/  STG.E desc[UR6][R4.64+0x1c], R17 ;  /* 0x00001c1104007986 */ /* 0x0001e4000c101906 */
.L_x_10:
[----:B------:R-:W-:Y:S05]  /*1410*/  @!P0 EXIT ;  /* 0x000000000000894d */ /* 0x000fea0003800000 */
[----:B------:R-:W-:Y:S02]  /*1420*/  ISETP.GE.U32.AND P1, PT, R10, 0x4, PT ;  /* 0x000000040a00780c */ /* 0x000fe40003f26070 */
[----:B------:R-:W-:-:S04]  /*1430*/  LOP3.LUT R9, R9, 0x3, RZ, 0xc0, !PT ;  /* 0x0000000309097812 */ /* 0x000fc800078ec0ff */
[----:B------:R-:W-:-:S07]  /*1440*/  ISETP.NE.AND P0, PT, R9, RZ, PT ;  /* 0x000000ff0900720c */ /* 0x000fce0003f05270 */
[----:B------:R-:W-:Y:S06]  /*1450*/  @!P1 BRA `(.L_x_11) ;  /* 0x0000000000309947 */ /* 0x000fec0003800000 */
[----:B0--3--:R-:W2:Y:S01]  /*1460*/  LDG.E R7, desc[UR6][R12.64+-0x4] ;  /* 0xfffffc060c077981 */ /* 0x009ea2000c1e1900 */
[----:B------:R-:W0:Y:S01]  /*1470*/  LDCU.64 UR4, c[0x0][0x3a0] ;  /* 0x00007400ff0477ac */ /* 0x000e220008000a00 */
[----:B------:R-:W-:-:S05]  /*1480*/  IADD3 R5, P1, PT, R0, R3, RZ ;  /* 0x0000000300057210 */ /* 0x000fca0007f3e0ff */
[----:B------:R-:W-:Y:S01]  /*1490*/  IMAD.X R6, RZ, RZ, R2, P1 ;  /* 0x000000ffff067224 */ /* 0x000fe200008e0602 */
[----:B0-----:R-:W-:-:S04]  /*14a0*/  LEA R4, P1, R5, UR4, 0x2 ;  /* 0x0000000405047c11 */ /* 0x001fc8000f8210ff */
[----:B------:R-:W-:-:S05]  /*14b0*/  LEA.HI.X R5, R5, UR5, R6, 0x2, P1 ;  /* 0x0000000505057c11 */ /* 0x000fca00088f1406 */
[----:B--2---:R1:W-:Y:S04]  /*14c0*/  STG.E desc[UR6][R4.64], R7 ;  /* 0x0000000704007986 */ /* 0x0043e8000c101906 */
[----:B------:R1:W-:Y:S04]  /*14d0*/  STG.E desc[UR6][R4.64+0x4], R7 ;  /* 0x0000040704007986 */ /* 0x0003e8000c101906 */
[----:B------:R-:W2:Y:S01]  /*14e0*/  LDG.E R11, desc[UR6][R12.64+-0x4] ;  /* 0xfffffc060c0b7981 */ /* 0x000ea2000c1e1900 */
[----:B------:R-:W-:-:S03]  /*14f0*/  IADD3 R3, PT, PT, R3, 0x4, RZ ;  /* 0x0000000403037810 */ /* 0x000fc60007ffe0ff */
[----:B--2---:R1:W-:Y:S04]  /*1500*/  STG.E desc[UR6][R4.64+0x8], R11 ;  /* 0x0000080b04007986 */ /* 0x0043e8000c101906 */
[----:B------:R1:W-:Y:S02]  /*1510*/  STG.E desc[UR6][R4.64+0xc], R11 ;  /* 0x00000c0b04007986 */ /* 0x0003e4000c101906 */
.L_x_11:
[----:B------:R-:W-:Y:S05]  /*1520*/  @!P0 EXIT ;  /* 0x000000000000894d */ /* 0x000fea0003800000 */
[----:B------:R2:W5:Y:S01]  /*1530*/  LDG.E R13, desc[UR6][R12.64+-0x4] ;  /* 0xfffffc060c0d7981 */ /* 0x000562000c1e1900 */
[----:B------:R-:W4:Y:S01]  /*1540*/  LDCU.64 UR8, c[0x0][0x3a0] ;  /* 0x00007400ff0877ac */ /* 0x000f220008000a00 */
[----:B------:R-:W-:-:S05]  /*1550*/  UMOV UR4, URZ ;  /* 0x000000ff00047c82 */ /* 0x000fca0008000000 */
.L_x_12:
[----:B01-3--:R-:W-:Y:S01]  /*1560*/  IADD3 R5, P0, PT, R0, R3, RZ ;  /* 0x0000000300057210 */ /* 0x00bfe20007f1e0ff */
[----:B------:R-:W-:Y:S01]  /*1570*/  UIADD3 UR4, UPT, UPT, UR4, 0x1, URZ ;  /* 0x0000000104047890 */ /* 0x000fe2000fffe0ff */
[----:B------:R-:W-:Y:S02]  /*1580*/  IADD3 R3, PT, PT, R3, 0x1, RZ ;  /* 0x0000000103037810 */ /* 0x000fe40007ffe0ff */
[----:B------:R-:W-:Y:S02]  /*1590*/  IADD3.X R6, PT, PT, RZ, R2, RZ, P0, !PT ;  /* 0x00000002ff067210 */ /* 0x000fe400007fe4ff */
[----:B----4-:R-:W-:-:S04]  /*15a0*/  LEA R4, P0, R5, UR8, 0x2 ;  /* 0x0000000805047c11 */ /* 0x010fc8000f8010ff */
[----:B------:R-:W-:Y:S02]  /*15b0*/  LEA.HI.X R5, R5, UR9, R6, 0x2, P0 ;  /* 0x0000000905057c11 */ /* 0x000fe400080f1406 */
[----:B------:R-:W-:-:S03]  /*15c0*/  ISETP.NE.AND P0, PT, R9, UR4, PT ;  /* 0x0000000409007c0c */ /* 0x000fc6000bf05270 */
[----:B-----5:R0:W-:Y:S10]  /*15d0*/  STG.E desc[UR6][R4.64], R13 ;  /* 0x0000000d04007986 */ /* 0x0201f4000c101906 */
[----:B------:R-:W-:Y:S05]  /*15e0*/  @P0 BRA `(.L_x_12) ;  /* 0xfffffffc00dc0947 */ /* 0x000fea000383ffff */
[----:B------:R-:W-:Y:S05]  /*15f0*/  EXIT ;  /* 0x000000000000794d */ /* 0x000fea0003800000 */
.L_x_13:
        /* <DEDUP_REMOVED lines=16> */
.L_x_15:


//--------------------- .nv.shared.reserved.0     --------------------------
	.section	.nv.shared.reserved.0,"aw",@nobits
	.weak		__nv_reservedSMEM_offset_0_alias
	.size		__nv_reservedSMEM_offset_0_alias, 0, 64
	.other		__nv_reservedSMEM_offset_0_alias,@"STO_CUDA_RESERVED_SHARED STV_DEFAULT"
__nv_reservedSMEM_offset_0_alias:
	.zero		0
	.zero		64


//--------------------- .nv.constant0._Z14horner_kernel2v --------------------------
	.section	.nv.constant0._Z14horner_kernel2v,"a",@progbits
	.sectionflags	@""
	.align	4
.nv.constant0._Z14horner_kernel2v:
	.zero		896


//--------------------- .nv.constant0._Z13horner_kernelPK12Dummy_ScalarILj32843EES2_iiiPS0_ --------------------------
	.section	.nv.constant0._Z13horner_kernelPK12Dummy_ScalarILj32843EES2_iiiPS0_,"a",@progbits
	.sectionflags	@""
	.align	4
.nv.constant0._Z13horner_kernelPK12Dummy_ScalarILj32843EES2_iiiPS0_:
	.zero		936


//--------------------- SYMBOLS --------------------------

	.type		.nv.reservedSmem.offset0,@object
	.size		.nv.reservedSmem.offset0,0x4
